//
// Generated by NVIDIA NVVM Compiler
//
// Compiler Build ID: CL-36424714
// Cuda compilation tools, release 13.0, V13.0.88
// Based on NVVM 20.0.0
//

.version 9.0
.target sm_100
.address_size 64

	// .globl	_Z5hellov
.extern .func  (.param .b32 func_retval0) vprintf
(
	.param .b64 vprintf_param_0,
	.param .b64 vprintf_param_1
)
;
.global .align 1 .b8 $str[4] = {37, 100, 10};
.global .align 1 .b8 $str$1[6] = {105, 58, 37, 100, 10};

.visible .entry _Z5hellov()
{
	.local .align 8 .b8 	__local_depot0[16];
	.reg .b64 	%SP;
	.reg .b64 	%SPL;
	.reg .b32 	%r<13>;
	.reg .b64 	%rd<9>;

	mov.u64 	%SPL, __local_depot0;
	cvta.local.u64 	%SP, %SPL;
	add.u64 	%rd1, %SP, 0;
	add.u64 	%rd2, %SPL, 0;
	mov.b32 	%r1, 0;
	st.local.u32 	[%rd2], %r1;
	mov.u64 	%rd3, $str;
	cvta.global.u64 	%rd4, %rd3;
	{ // callseq 0, 0
	.param .b64 param0;
	st.param.b64 	[param0], %rd4;
	.param .b64 param1;
	st.param.b64 	[param1], %rd1;
	.param .b32 retval0;
	call.uni (retval0), 
	vprintf, 
	(
	param0, 
	param1
	);
	ld.param.b32 	%r2, [retval0];
	} // callseq 0
	mov.b32 	%r4, 1;
	st.local.u32 	[%rd2], %r4;
	{ // callseq 1, 0
	.param .b64 param0;
	st.param.b64 	[param0], %rd4;
	.param .b64 param1;
	st.param.b64 	[param1], %rd1;
	.param .b32 retval0;
	call.uni (retval0), 
	vprintf, 
	(
	param0, 
	param1
	);
	ld.param.b32 	%r5, [retval0];
	} // callseq 1
	mov.b32 	%r7, 2;
	st.local.u32 	[%rd2], %r7;
	{ // callseq 2, 0
	.param .b64 param0;
	st.param.b64 	[param0], %rd4;
	.param .b64 param1;
	st.param.b64 	[param1], %rd1;
	.param .b32 retval0;
	call.uni (retval0), 
	vprintf, 
	(
	param0, 
	param1
	);
	ld.param.b32 	%r8, [retval0];
	} // callseq 2
	add.u64 	%rd5, %SP, 8;
	add.u64 	%rd6, %SPL, 8;
	mov.b32 	%r10, 3;
	st.local.u32 	[%rd6], %r10;
	mov.u64 	%rd7, $str$1;
	cvta.global.u64 	%rd8, %rd7;
	{ // callseq 3, 0
	.param .b64 param0;
	st.param.b64 	[param0], %rd8;
	.param .b64 param1;
	st.param.b64 	[param1], %rd5;
	.param .b32 retval0;
	call.uni (retval0), 
	vprintf, 
	(
	param0, 
	param1
	);
	ld.param.b32 	%r11, [retval0];
	} // callseq 3
	ret;

}


// ===== COMPILED SASS (sm_100) =====

	.target	sm_100

	.elftype	@"ET_EXEC"


//--------------------- .note.nv.tkinfo           --------------------------
	.section	.note.nv.tkinfo,"",@"SHT_NOTE"
	.sectionflags	@"SHF_NOTE_NV_TKINFO"
	.tkinfo
        /*0018*/ 	.word	0x00000002
        /*0030*/ 	.string	""
        /*0030*/ 	.string	"ptxas"
        /*0030*/ 	.string	"Cuda compilation tools, release 13.0, V13.0.88"
        /*0030*/ 	.string	"Build cuda_13.0.r13.0/compiler.36424714_0"
        /*0030*/ 	.string	"-arch sm_100 -m 64 "



//--------------------- .note.nv.cuinfo           --------------------------
	.section	.note.nv.cuinfo,"",@"SHT_NOTE"
	.sectionflags	@"SHF_NOTE_NV_CUINFO"
        /*0018*/ 	.short	0x0002
        /*001a*/ 	.short	0x0064
        /*001c*/ 	.short	0x0082
	.zero		2


//--------------------- .nv.info                  --------------------------
	.section	.nv.info,"",@"SHT_CUDA_INFO"
	.align	4


	//----- nvinfo : EIATTR_REGCOUNT
	.align		4
        /*0000*/ 	.byte	0x04, 0x2f
        /*0002*/ 	.short	(.L_3 - .L_2)
	.align		4
.L_2:
        /*0004*/ 	.word	index@(_Z5hellov)
        /*0008*/ 	.word	0x00000018


	//----- nvinfo : EIATTR_FRAME_SIZE
	.align		4
.L_3:
        /*000c*/ 	.byte	0x04, 0x11
        /*000e*/ 	.short	(.L_5 - .L_4)
	.align		4
.L_4:
        /*0010*/ 	.word	index@(_Z5hellov)
        /*0014*/ 	.word	0x00000010


	//----- nvinfo : EIATTR_MIN_STACK_SIZE
	.align		4
.L_5:
        /*0018*/ 	.byte	0x04, 0x12
        /*001a*/ 	.short	(.L_7 - .L_6)
	.align		4
.L_6:
        /*001c*/ 	.word	index@(_Z5hellov)
        /*0020*/ 	.word	0x00000010
.L_7:


//--------------------- .nv.compat                --------------------------
	.section	.nv.compat,"",@"SHT_CUDA_COMPAT_INFO"
	.align	4
        /*0000*/ 	.byte	0x02, 0x09, 0x00, 0x00, 0x02, 0x02, 0x01, 0x00, 0x02, 0x05, 0x05, 0x00, 0x03, 0x07, 0x01, 0x01
        /*0010*/ 	.byte	0x02, 0x03, 0x00, 0x00, 0x02, 0x06, 0x01, 0x00, 0x04, 0x0b, 0x08, 0x00, 0x09, 0x00, 0x00, 0x00
        /*0020*/ 	.byte	0x00, 0x00, 0x00, 0x00


//--------------------- .nv.info._Z5hellov        --------------------------
	.section	.nv.info._Z5hellov,"",@"SHT_CUDA_INFO"
	.sectionflags	@""
	.align	4


	//----- nvinfo : EIATTR_CUDA_API_VERSION
	.align		4
        /*0000*/ 	.byte	0x04, 0x37
        /*0002*/ 	.short	(.L_9 - .L_8)
.L_8:
        /*0004*/ 	.word	0x00000082


	//----- nvinfo : EIATTR_SPARSE_MMA_MASK
	.align		4
.L_9:
        /*0008*/ 	.byte	0x03, 0x50
        /*000a*/ 	.short	0x0000


	//----- nvinfo : EIATTR_MAXREG_COUNT
	.align		4
        /*000c*/ 	.byte	0x03, 0x1b
        /*000e*/ 	.short	0x00ff


	//----- nvinfo : EIATTR_EXTERNS
	.align		4
        /*0010*/ 	.byte	0x04, 0x0f
        /*0012*/ 	.short	(.L_11 - .L_10)


	//   ....[0]....
	.align		4
.L_10:
        /*0014*/ 	.word	index@(vprintf)


	//----- nvinfo : EIATTR_MERCURY_ISA_VERSION
	.align		4
.L_11:
        /*0018*/ 	.byte	0x03, 0x5f
        /*001a*/ 	.short	0x0101


	//----- nvinfo : EIATTR_VRC_CTA_INIT_COUNT
	.align		4
        /*001c*/ 	.byte	0x02, 0x4a
	.zero		1
	.zero		1


	//----- nvinfo : EIATTR_SYSCALL_OFFSETS
	.align		4
        /*0020*/ 	.byte	0x04, 0x46
        /*0022*/ 	.short	(.L_13 - .L_12)


	//   ....[0]....
.L_12:
        /*0024*/ 	.word	0x000000f0


	//   ....[1]....
        /*0028*/ 	.word	0x00000190


	//   ....[2]....
        /*002c*/ 	.word	0x00000230


	//   ....[3]....
        /*0030*/ 	.word	0x000002d0


	//----- nvinfo : EIATTR_EXIT_INSTR_OFFSETS
	.align		4
.L_13:
        /*0034*/ 	.byte	0x04, 0x1c
        /*0036*/ 	.short	(.L_15 - .L_14)


	//   ....[0]....
.L_14:
        /*0038*/ 	.word	0x000002e0


	//----- nvinfo : EIATTR_SW_WAR
	.align		4
.L_15:
        /*003c*/ 	.byte	0x04, 0x36
        /*003e*/ 	.short	(.L_17 - .L_16)
.L_16:
        /*0040*/ 	.word	0x00000008
.L_17:


//--------------------- .nv.callgraph             --------------------------
	.section	.nv.callgraph,"",@"SHT_CUDA_CALLGRAPH"
	.align	4
	.sectionentsize	8
	.align		4
        /*0000*/ 	.word	0x00000000
	.align		4
        /*0004*/ 	.word	0xffffffff
	.align		4
        /*0008*/ 	.word	index@(_Z5hellov)
	.align		4
        /*000c*/ 	.word	index@(vprintf)
	.align		4
        /*0010*/ 	.word	0x00000000
	.align		4
        /*0014*/ 	.word	0xfffffffe
	.align		4
        /*0018*/ 	.word	0x00000000
	.align		4
        /*001c*/ 	.word	0xfffffffd
	.align		4
        /*0020*/ 	.word	0x00000000
	.align		4
        /*0024*/ 	.word	0xfffffffc


//--------------------- .nv.constant4             --------------------------
	.section	.nv.constant4,"a",@progbits
	.align	8
	.align		8
.nv.constant4:
        /*0000*/ 	.dword	vprintf
	.align		8
        /*0008*/ 	.dword	$str
	.align		8
        /*0010*/ 	.dword	$str$1


//--------------------- .text._Z5hellov           --------------------------
	.section	.text._Z5hellov,"ax",@progbits
	.align	128
        .global         _Z5hellov
        .type           _Z5hellov,@function
        .size           _Z5hellov,(.L_x_5 - _Z5hellov)
        .other          _Z5hellov,@"STO_CUDA_ENTRY STV_DEFAULT"
_Z5hellov:
.text._Z5hellov:
[----:B------:R-:W0:Y:S01]  /*0000*/  LDC R1, c[0x0][0x37c] ;  /* 0x0000df00ff017b82 */ /* 0x000e220000000800 */
[----:B------:R-:W1:Y:S01]  /*0010*/  LDCU UR4, c[0x0][0x2f8] ;  /* 0x00005f00ff0477ac */ /* 0x000e620008000800 */
[----:B0-----:R-:W-:Y:S01]  /*0020*/  VIADD R1, R1, 0xfffffff0 ;  /* 0xfffffff001017836 */ /* 0x001fe20000000000 */
[----:B------:R-:W-:Y:S01]  /*0030*/  MOV R17, 0x0 ;  /* 0x0000000000117802 */ /* 0x000fe20000000f00 */
[----:B------:R-:W0:Y:S03]  /*0040*/  LDCU UR5, c[0x0][0x2fc] ;  /* 0x00005f80ff0577ac */ /* 0x000e260008000800 */
[----:B------:R2:W-:Y:S01]  /*0050*/  STL [R1], RZ ;  /* 0x000000ff01007387 */ /* 0x0005e20000100800 */
[----:B------:R2:W3:Y:S01]  /*0060*/  LDC.64 R8, c[0x4][R17] ;  /* 0x0100000011087b82 */ /* 0x0004e20000000a00 */
[----:B------:R-:W4:Y:S01]  /*0070*/  LDCU.64 UR6, c[0x4][0x8] ;  /* 0x01000100ff0677ac */ /* 0x000f220008000a00 */
[----:B-1----:R-:W-:-:S05]  /*0080*/  IADD3 R16, P0, PT, R1, UR4, RZ ;  /* 0x0000000401107c10 */ /* 0x002fca000ff1e0ff */
[----:B0-----:R-:W-:Y:S02]  /*0090*/  IMAD.X R2, RZ, RZ, UR5, P0 ;  /* 0x00000005ff027e24 */ /* 0x001fe400080e06ff */
[----:B------:R-:W-:Y:S01]  /*00a0*/  IMAD.MOV.U32 R6, RZ, RZ, R16 ;  /* 0x000000ffff067224 */ /* 0x000fe200078e0010 */
[----:B----4-:R-:W-:Y:S01]  /*00b0*/  MOV R4, UR6 ;  /* 0x0000000600047c02 */ /* 0x010fe20008000f00 */
[----:B------:R-:W-:Y:S01]  /*00c0*/  IMAD.U32 R5, RZ, RZ, UR7 ;  /* 0x00000007ff057e24 */ /* 0x000fe2000f8e00ff */
[----:B--2---:R-:W-:-:S07]  /*00d0*/  MOV R7, R2 ;  /* 0x0000000200077202 */ /* 0x004fce0000000f00 */
[----:B------:R-:W-:-:S07]  /*00e0*/  LEPC R20, `(.L_x_0) ;  /* 0x000000001014794e */ /* 0x000fce0000000000 */
[----:B---3--:R-:W-:Y:S05]  /*00f0*/  CALL.ABS.NOINC R8 ;  /* 0x0000000008007343 */ /* 0x008fea0003c00000 */
.L_x_0:
[----:B------:R-:W-:Y:S01]  /*0100*/  IMAD.MOV.U32 R0, RZ, RZ, 0x1 ;  /* 0x00000001ff007424 */ /* 0x000fe200078e00ff */
[----:B------:R0:W1:Y:S01]  /*0110*/  LDC.64 R8, c[0x4][R17] ;  /* 0x0100000011087b82 */ /* 0x0000620000000a00 */
[----:B------:R-:W2:Y:S01]  /*0120*/  LDCU.64 UR4, c[0x4][0x8] ;  /* 0x01000100ff0477ac */ /* 0x000ea20008000a00 */
[----:B------:R-:W-:Y:S02]  /*0130*/  IMAD.MOV.U32 R6, RZ, RZ, R16 ;  /* 0x000000ffff067224 */ /* 0x000fe400078e0010 */
[----:B------:R0:W-:Y:S01]  /*0140*/  STL [R1], R0 ;  /* 0x0000000001007387 */ /* 0x0001e20000100800 */
[----:B------:R-:W-:Y:S02]  /*0150*/  IMAD.MOV.U32 R7, RZ, RZ, R2 ;  /* 0x000000ffff077224 */ /* 0x000fe400078e0002 */
[----:B--2---:R-:W-:Y:S01]  /*0160*/  IMAD.U32 R4, RZ, RZ, UR4 ;  /* 0x00000004ff047e24 */ /* 0x004fe2000f8e00ff */
[----:B0-----:R-:W-:-:S07]  /*0170*/  MOV R5, UR5 ;  /* 0x0000000500057c02 */ /* 0x001fce0008000f00 */
[----:B------:R-:W-:-:S07]  /*0180*/  LEPC R20, `(.L_x_1) ;  /* 0x000000001014794e */ /* 0x000fce0000000000 */
[----:B-1----:R-:W-:Y:S05]  /*0190*/  CALL.ABS.NOINC R8 ;  /* 0x0000000008007343 */ /* 0x002fea0003c00000 */
.L_x_1:
[----:B------:R-:W-:Y:S01]  /*01a0*/  HFMA2 R0, -RZ, RZ, 0, 1.1920928955078125e-07 ;  /* 0x00000002ff007431 */ /* 0x000fe200000001ff */
[----:B------:R0:W1:Y:S01]  /*01b0*/  LDC.64 R8, c[0x4][R17] ;  /* 0x0100000011087b82 */ /* 0x0000620000000a00 */
[----:B------:R-:W2:Y:S01]  /*01c0*/  LDCU.64 UR4, c[0x4][0x8] ;  /* 0x01000100ff0477ac */ /* 0x000ea20008000a00 */
[----:B------:R-:W-:Y:S01]  /*01d0*/  IMAD.MOV.U32 R6, RZ, RZ, R16 ;  /* 0x000000ffff067224 */ /* 0x000fe200078e0010 */
[----:B------:R-:W-:Y:S01]  /*01e0*/  MOV R7, R2 ;  /* 0x0000000200077202 */ /* 0x000fe20000000f00 */
[----:B------:R0:W-:Y:S01]  /*01f0*/  STL [R1], R0 ;  /* 0x0000000001007387 */ /* 0x0001e20000100800 */
[----:B--2---:R-:W-:Y:S01]  /*0200*/  IMAD.U32 R4, RZ, RZ, UR4 ;  /* 0x00000004ff047e24 */ /* 0x004fe2000f8e00ff */
[----:B0-----:R-:W-:-:S07]  /*0210*/  MOV R5, UR5 ;  /* 0x0000000500057c02 */ /* 0x001fce0008000f00 */
[----:B------:R-:W-:-:S07]  /*0220*/  LEPC R20, `(.L_x_2) ;  /* 0x000000001014794e */ /* 0x000fce0000000000 */
[----:B-1----:R-:W-:Y:S05]  /*0230*/  CALL.ABS.NOINC R8 ;  /* 0x0000000008007343 */ /* 0x002fea0003c00000 */
.L_x_2:
[----:B------:R-:W-:Y:S01]  /*0240*/  IMAD.MOV.U32 R0, RZ, RZ, 0x3 ;  /* 0x00000003ff007424 */ /* 0x000fe200078e00ff */
[----:B------:R0:W1:Y:S01]  /*0250*/  LDC.64 R8, c[0x4][R17] ;  /* 0x0100000011087b82 */ /* 0x0000620000000a00 */
[----:B------:R-:W2:Y:S01]  /*0260*/  LDCU.64 UR4, c[0x4][0x10] ;  /* 0x01000200ff0477ac */ /* 0x000ea20008000a00 */
[----:B------:R-:W-:Y:S02]  /*0270*/  IADD3 R6, P0, PT, R16, 0x8, RZ ;  /* 0x0000000810067810 */ /* 0x000fe40007f1e0ff */
[----:B------:R0:W-:Y:S02]  /*0280*/  STL [R1+0x8], R0 ;  /* 0x0000080001007387 */ /* 0x0001e40000100800 */
[----:B------:R-:W-:Y:S02]  /*0290*/  IADD3.X R7, PT, PT, RZ, R2, RZ, P0, !PT ;  /* 0x00000002ff077210 */ /* 0x000fe400007fe4ff */
[----:B--2---:R-:W-:Y:S01]  /*02a0*/  MOV R4, UR4 ;  /* 0x0000000400047c02 */ /* 0x004fe20008000f00 */
[----:B0-----:R-:W-:-:S07]  /*02b0*/  IMAD.U32 R5, RZ, RZ, UR5 ;  /* 0x00000005ff057e24 */ /* 0x001fce000f8e00ff */
[----:B------:R-:W-:-:S07]  /*02c0*/  LEPC R20, `(.L_x_3) ;  /* 0x000000001014794e */ /* 0x000fce0000000000 */
[----:B-1----:R-:W-:Y:S05]  /*02d0*/  CALL.ABS.NOINC R8 ;  /* 0x0000000008007343 */ /* 0x002fea0003c00000 */
.L_x_3:
[----:B------:R-:W-:Y:S05]  /*02e0*/  EXIT ;  /* 0x000000000000794d */ /* 0x000fea0003800000 */
.L_x_4:
[----:B------:R-:W-:-:S00]  /*02f0*/  BRA `(.L_x_4) ;  /* 0xfffffffc00fc7947 */ /* 0x000fc0000383ffff */
[----:B------:R-:W-:-:S00]  /*0300*/  NOP ;  /* 0x0000000000007918 */ /* 0x000fc00000000000 */
[----:B------:R-:W-:-:S00]  /*0310*/  NOP ;  /* 0x0000000000007918 */ /* 0x000fc00000000000 */
[----:B------:R-:W-:-:S00]  /*0320*/  NOP ;  /* 0x0000000000007918 */ /* 0x000fc00000000000 */
[----:B------:R-:W-:-:S00]  /*0330*/  NOP ;  /* 0x0000000000007918 */ /* 0x000fc00000000000 */
[----:B------:R-:W-:-:S00]  /*0340*/  NOP ;  /* 0x0000000000007918 */ /* 0x000fc00000000000 */
[----:B------:R-:W-:-:S00]  /*0350*/  NOP ;  /* 0x0000000000007918 */ /* 0x000fc00000000000 */
[----:B------:R-:W-:-:S00]  /*0360*/  NOP ;  /* 0x0000000000007918 */ /* 0x000fc00000000000 */
[----:B------:R-:W-:-:S00]  /*0370*/  NOP ;  /* 0x0000000000007918 */ /* 0x000fc00000000000 */
.L_x_5:


//--------------------- .nv.global.init           --------------------------
	.section	.nv.global.init,"aw",@progbits
.nv.global.init:
	.type		$str,@object
	.size		$str,($str$1 - $str)
$str:
        /*0000*/ 	.byte	0x25, 0x64, 0x0a, 0x00
	.type		$str$1,@object
	.size		$str$1,(.L_1 - $str$1)
$str$1:
        /*0004*/ 	.byte	0x69, 0x3a, 0x25, 0x64, 0x0a, 0x00
.L_1:


//--------------------- .nv.shared.reserved.0     --------------------------
	.section	.nv.shared.reserved.0,"aw",@nobits
	.weak		__nv_reservedSMEM_offset_0_alias
	.size		__nv_reservedSMEM_offset_0_alias, 0, 64
	.other		__nv_reservedSMEM_offset_0_alias,@"STO_CUDA_RESERVED_SHARED STV_DEFAULT"
__nv_reservedSMEM_offset_0_alias:
	.zero		0
	.zero		64


//--------------------- .nv.constant0._Z5hellov   --------------------------
	.section	.nv.constant0._Z5hellov,"a",@progbits
	.sectionflags	@""
	.align	4
.nv.constant0._Z5hellov:
	.zero		896


//--------------------- SYMBOLS --------------------------

	.type		.nv.reservedSmem.offset0,@object
	.size		.nv.reservedSmem.offset0,0x4
	.type		vprintf,@function
